//
// Generated by NVIDIA NVVM Compiler
//
// Compiler Build ID: CL-36424714
// Cuda compilation tools, release 13.0, V13.0.88
// Based on NVVM 20.0.0
//

.version 9.0
.target sm_100
.address_size 64

	// .globl	_Z3addPiii

.visible .entry _Z3addPiii(
	.param .u64 .ptr .align 1 _Z3addPiii_param_0,
	.param .u32 _Z3addPiii_param_1,
	.param .u32 _Z3addPiii_param_2
)
{
	.reg .pred 	%p<4>;
	.reg .b32 	%r<15>;
	.reg .b64 	%rd<7>;

	ld.param.u64 	%rd1, [_Z3addPiii_param_0];
	ld.param.u32 	%r3, [_Z3addPiii_param_1];
	ld.param.u32 	%r4, [_Z3addPiii_param_2];
	mov.u32 	%r5, %tid.x;
	mov.u32 	%r6, %ctaid.x;
	mov.u32 	%r7, %ntid.x;
	mad.lo.s32 	%r1, %r6, %r7, %r5;
	setp.ge.s32 	%p1, %r1, %r4;
	@%p1 bra 	$L__BB0_3;
	setp.eq.s32 	%p2, %r3, 0;
	add.s32 	%r8, %r3, -1;
	mov.b32 	%r9, 2;
	shl.b32 	%r10, %r9, %r8;
	selp.b32 	%r2, 1, %r10, %p2;
	setp.lt.s32 	%p3, %r1, %r2;
	@%p3 bra 	$L__BB0_3;
	sub.s32 	%r11, %r1, %r2;
	cvta.to.global.u64 	%rd2, %rd1;
	mul.wide.s32 	%rd3, %r11, 4;
	add.s64 	%rd4, %rd2, %rd3;
	ld.global.u32 	%r12, [%rd4];
	mul.wide.s32 	%rd5, %r2, 4;
	add.s64 	%rd6, %rd4, %rd5;
	ld.global.u32 	%r13, [%rd6];
	add.s32 	%r14, %r13, %r12;
	st.global.u32 	[%rd6], %r14;
$L__BB0_3:
	ret;

}


// ===== COMPILED SASS (sm_100) =====

	.target	sm_100

	.elftype	@"ET_EXEC"


//--------------------- .note.nv.tkinfo           --------------------------
	.section	.note.nv.tkinfo,"",@"SHT_NOTE"
	.sectionflags	@"SHF_NOTE_NV_TKINFO"
	.tkinfo
        /*0018*/ 	.word	0x00000002
        /*0030*/ 	.string	""
        /*0030*/ 	.string	"ptxas"
        /*0030*/ 	.string	"Cuda compilation tools, release 13.0, V13.0.88"
        /*0030*/ 	.string	"Build cuda_13.0.r13.0/compiler.36424714_0"
        /*0030*/ 	.string	"-arch sm_100 -m 64 "



//--------------------- .note.nv.cuinfo           --------------------------
	.section	.note.nv.cuinfo,"",@"SHT_NOTE"
	.sectionflags	@"SHF_NOTE_NV_CUINFO"
        /*0018*/ 	.short	0x0002
        /*001a*/ 	.short	0x0064
        /*001c*/ 	.short	0x0082
	.zero		2


//--------------------- .nv.info                  --------------------------
	.section	.nv.info,"",@"SHT_CUDA_INFO"
	.align	4


	//----- nvinfo : EIATTR_REGCOUNT
	.align		4
        /*0000*/ 	.byte	0x04, 0x2f
        /*0002*/ 	.short	(.L_1 - .L_0)
	.align		4
.L_0:
        /*0004*/ 	.word	index@(_Z3addPiii)
        /*0008*/ 	.word	0x0000000a


	//----- nvinfo : EIATTR_FRAME_SIZE
	.align		4
.L_1:
        /*000c*/ 	.byte	0x04, 0x11
        /*000e*/ 	.short	(.L_3 - .L_2)
	.align		4
.L_2:
        /*0010*/ 	.word	index@(_Z3addPiii)
        /*0014*/ 	.word	0x00000000


	//----- nvinfo : EIATTR_MIN_STACK_SIZE
	.align		4
.L_3:
        /*0018*/ 	.byte	0x04, 0x12
        /*001a*/ 	.short	(.L_5 - .L_4)
	.align		4
.L_4:
        /*001c*/ 	.word	index@(_Z3addPiii)
        /*0020*/ 	.word	0x00000000
.L_5:


//--------------------- .nv.compat                --------------------------
	.section	.nv.compat,"",@"SHT_CUDA_COMPAT_INFO"
	.align	4
        /*0000*/ 	.byte	0x02, 0x09, 0x00, 0x00, 0x02, 0x02, 0x01, 0x00, 0x02, 0x05, 0x05, 0x00, 0x03, 0x07, 0x01, 0x01
        /*0010*/ 	.byte	0x02, 0x03, 0x00, 0x00, 0x02, 0x06, 0x01, 0x00, 0x04, 0x0b, 0x08, 0x00, 0x09, 0x00, 0x00, 0x00
        /*0020*/ 	.byte	0x00, 0x00, 0x00, 0x00


//--------------------- .nv.info._Z3addPiii       --------------------------
	.section	.nv.info._Z3addPiii,"",@"SHT_CUDA_INFO"
	.sectionflags	@""
	.align	4


	//----- nvinfo : EIATTR_CUDA_API_VERSION
	.align		4
        /*0000*/ 	.byte	0x04, 0x37
        /*0002*/ 	.short	(.L_7 - .L_6)
.L_6:
        /*0004*/ 	.word	0x00000082


	//----- nvinfo : EIATTR_KPARAM_INFO
	.align		4
.L_7:
        /*0008*/ 	.byte	0x04, 0x17
        /*000a*/ 	.short	(.L_9 - .L_8)
.L_8:
        /*000c*/ 	.word	0x00000000
        /*0010*/ 	.short	0x0002
        /*0012*/ 	.short	0x000c
        /*0014*/ 	.byte	0x00, 0xf0, 0x11, 0x00


	//----- nvinfo : EIATTR_KPARAM_INFO
	.align		4
.L_9:
        /*0018*/ 	.byte	0x04, 0x17
        /*001a*/ 	.short	(.L_11 - .L_10)
.L_10:
        /*001c*/ 	.word	0x00000000
        /*0020*/ 	.short	0x0001
        /*0022*/ 	.short	0x0008
        /*0024*/ 	.byte	0x00, 0xf0, 0x11, 0x00


	//----- nvinfo : EIATTR_KPARAM_INFO
	.align		4
.L_11:
        /*0028*/ 	.byte	0x04, 0x17
        /*002a*/ 	.short	(.L_13 - .L_12)
.L_12:
        /*002c*/ 	.word	0x00000000
        /*0030*/ 	.short	0x0000
        /*0032*/ 	.short	0x0000
        /*0034*/ 	.byte	0x00, 0xf5, 0x21, 0x00


	//----- nvinfo : EIATTR_SPARSE_MMA_MASK
	.align		4
.L_13:
        /*0038*/ 	.byte	0x03, 0x50
        /*003a*/ 	.short	0x0000


	//----- nvinfo : EIATTR_MAXREG_COUNT
	.align		4
        /*003c*/ 	.byte	0x03, 0x1b
        /*003e*/ 	.short	0x00ff


	//----- nvinfo : EIATTR_MERCURY_ISA_VERSION
	.align		4
        /*0040*/ 	.byte	0x03, 0x5f
        /*0042*/ 	.short	0x0101


	//----- nvinfo : EIATTR_VRC_CTA_INIT_COUNT
	.align		4
        /*0044*/ 	.byte	0x02, 0x4a
	.zero		1
	.zero		1


	//----- nvinfo : EIATTR_EXIT_INSTR_OFFSETS
	.align		4
        /*0048*/ 	.byte	0x04, 0x1c
        /*004a*/ 	.short	(.L_15 - .L_14)


	//   ....[0]....
.L_14:
        /*004c*/ 	.word	0x00000070


	//   ....[1]....
        /*0050*/ 	.word	0x000000f0


	//   ....[2]....
        /*0054*/ 	.word	0x00000190


	//----- nvinfo : EIATTR_CBANK_PARAM_SIZE
	.align		4
.L_15:
        /*0058*/ 	.byte	0x03, 0x19
        /*005a*/ 	.short	0x0010


	//----- nvinfo : EIATTR_PARAM_CBANK
	.align		4
        /*005c*/ 	.byte	0x04, 0x0a
        /*005e*/ 	.short	(.L_17 - .L_16)
	.align		4
.L_16:
        /*0060*/ 	.word	index@(.nv.constant0._Z3addPiii)
        /*0064*/ 	.short	0x0380
        /*0066*/ 	.short	0x0010


	//----- nvinfo : EIATTR_SW_WAR
	.align		4
.L_17:
        /*0068*/ 	.byte	0x04, 0x36
        /*006a*/ 	.short	(.L_19 - .L_18)
.L_18:
        /*006c*/ 	.word	0x00000008
.L_19:


//--------------------- .nv.callgraph             --------------------------
	.section	.nv.callgraph,"",@"SHT_CUDA_CALLGRAPH"
	.align	4
	.sectionentsize	8
	.align		4
        /*0000*/ 	.word	0x00000000
	.align		4
        /*0004*/ 	.word	0xffffffff
	.align		4
        /*0008*/ 	.word	0x00000000
	.align		4
        /*000c*/ 	.word	0xfffffffe
	.align		4
        /*0010*/ 	.word	0x00000000
	.align		4
        /*0014*/ 	.word	0xfffffffd
	.align		4
        /*0018*/ 	.word	0x00000000
	.align		4
        /*001c*/ 	.word	0xfffffffc


//--------------------- .text._Z3addPiii          --------------------------
	.section	.text._Z3addPiii,"ax",@progbits
	.align	128
        .global         _Z3addPiii
        .type           _Z3addPiii,@function
        .size           _Z3addPiii,(.L_x_1 - _Z3addPiii)
        .other          _Z3addPiii,@"STO_CUDA_ENTRY STV_DEFAULT"
_Z3addPiii:
.text._Z3addPiii:
[----:B------:R-:W-:Y:S01]  /*0000*/  LDC R1, c[0x0][0x37c] ;  /* 0x0000df00ff017b82 */ /* 0x000fe20000000800 */
[----:B------:R-:W0:Y:S07]  /*0010*/  S2R R0, SR_TID.X ;  /* 0x0000000000007919 */ /* 0x000e2e0000002100 */
[----:B------:R-:W0:Y:S01]  /*0020*/  S2UR UR4, SR_CTAID.X ;  /* 0x00000000000479c3 */ /* 0x000e220000002500 */
[----:B------:R-:W1:Y:S07]  /*0030*/  LDCU UR5, c[0x0][0x38c] ;  /* 0x00007180ff0577ac */ /* 0x000e6e0008000800 */
[----:B------:R-:W0:Y:S02]  /*0040*/  LDC R3, c[0x0][0x360] ;  /* 0x0000d800ff037b82 */ /* 0x000e240000000800 */
[----:B0-----:R-:W-:-:S05]  /*0050*/  IMAD R0, R3, UR4, R0 ;  /* 0x0000000403007c24 */ /* 0x001fca000f8e0200 */
[----:B-1----:R-:W-:-:S13]  /*0060*/  ISETP.GE.AND P0, PT, R0, UR5, PT ;  /* 0x0000000500007c0c */ /* 0x002fda000bf06270 */
[----:B------:R-:W-:Y:S05]  /*0070*/  @P0 EXIT ;  /* 0x000000000000094d */ /* 0x000fea0003800000 */
[----:B------:R-:W0:Y:S01]  /*0080*/  LDCU UR5, c[0x0][0x388] ;  /* 0x00007100ff0577ac */ /* 0x000e220008000800 */
[----:B------:R-:W-:Y:S01]  /*0090*/  IMAD.MOV.U32 R2, RZ, RZ, 0x2 ;  /* 0x00000002ff027424 */ /* 0x000fe200078e00ff */
[----:B0-----:R-:W-:Y:S02]  /*00a0*/  UIADD3 UR4, UPT, UPT, UR5, -0x1, URZ ;  /* 0xffffffff05047890 */ /* 0x001fe4000fffe0ff */
[----:B------:R-:W-:-:S04]  /*00b0*/  ISETP.NE.AND P0, PT, RZ, UR5, PT ;  /* 0x00000005ff007c0c */ /* 0x000fc8000bf05270 */
[----:B------:R-:W-:-:S04]  /*00c0*/  SHF.L.U32 R2, R2, UR4, RZ ;  /* 0x0000000402027c19 */ /* 0x000fc800080006ff */
[----:B------:R-:W-:-:S04]  /*00d0*/  SEL R5, R2, 0x1, P0 ;  /* 0x0000000102057807 */ /* 0x000fc80000000000 */
[----:B------:R-:W-:-:S13]  /*00e0*/  ISETP.GE.AND P0, PT, R0, R5, PT ;  /* 0x000000050000720c */ /* 0x000fda0003f06270 */
[----:B------:R-:W-:Y:S05]  /*00f0*/  @!P0 EXIT ;  /* 0x000000000000894d */ /* 0x000fea0003800000 */
[----:B------:R-:W0:Y:S01]  /*0100*/  LDC.64 R2, c[0x0][0x380] ;  /* 0x0000e000ff027b82 */ /* 0x000e220000000a00 */
[----:B------:R-:W1:Y:S01]  /*0110*/  LDCU.64 UR4, c[0x0][0x358] ;  /* 0x00006b00ff0477ac */ /* 0x000e620008000a00 */
[----:B------:R-:W-:-:S05]  /*0120*/  IADD3 R7, PT, PT, R0, -R5, RZ ;  /* 0x8000000500077210 */ /* 0x000fca0007ffe0ff */
[----:B0-----:R-:W-:-:S04]  /*0130*/  IMAD.WIDE R2, R7, 0x4, R2 ;  /* 0x0000000407027825 */ /* 0x001fc800078e0202 */
[----:B------:R-:W-:Y:S02]  /*0140*/  IMAD.WIDE R4, R5, 0x4, R2 ;  /* 0x0000000405047825 */ /* 0x000fe400078e0202 */
[----:B-1----:R-:W2:Y:S04]  /*0150*/  LDG.E R2, desc[UR4][R2.64] ;  /* 0x0000000402027981 */ /* 0x002ea8000c1e1900 */
[----:B------:R-:W2:Y:S02]  /*0160*/  LDG.E R7, desc[UR4][R4.64] ;  /* 0x0000000404077981 */ /* 0x000ea4000c1e1900 */
[----:B--2---:R-:W-:-:S05]  /*0170*/  IMAD.IADD R7, R2, 0x1, R7 ;  /* 0x0000000102077824 */ /* 0x004fca00078e0207 */
[----:B------:R-:W-:Y:S01]  /*0180*/  STG.E desc[UR4][R4.64], R7 ;  /* 0x0000000704007986 */ /* 0x000fe2000c101904 */
[----:B------:R-:W-:Y:S05]  /*0190*/  EXIT ;  /* 0x000000000000794d */ /* 0x000fea0003800000 */
.L_x_0:
[----:B------:R-:W-:-:S00]  /*01a0*/  BRA `(.L_x_0) ;  /* 0xfffffffc00fc7947 */ /* 0x000fc0000383ffff */
[----:B------:R-:W-:-:S00]  /*01b0*/  NOP ;  /* 0x0000000000007918 */ /* 0x000fc00000000000 */
        /* <DEDUP_REMOVED lines=12> */
.L_x_1:


//--------------------- .nv.shared.reserved.0     --------------------------
	.section	.nv.shared.reserved.0,"aw",@nobits
	.weak		__nv_reservedSMEM_offset_0_alias
	.size		__nv_reservedSMEM_offset_0_alias, 0, 64
	.other		__nv_reservedSMEM_offset_0_alias,@"STO_CUDA_RESERVED_SHARED STV_DEFAULT"
__nv_reservedSMEM_offset_0_alias:
	.zero		0
	.zero		64


//--------------------- .nv.constant0._Z3addPiii  --------------------------
	.section	.nv.constant0._Z3addPiii,"a",@progbits
	.sectionflags	@""
	.align	4
.nv.constant0._Z3addPiii:
	.zero		912


//--------------------- SYMBOLS --------------------------

	.type		.nv.reservedSmem.offset0,@object
	.size		.nv.reservedSmem.offset0,0x4
